//
// Generated by NVIDIA NVVM Compiler
//
// Compiler Build ID: CL-36424714
// Cuda compilation tools, release 13.0, V13.0.88
// Based on NVVM 20.0.0
//

.version 9.0
.target sm_100
.address_size 64

	// .globl	_Z22encoder_forward_kernelPfPKiPKfS3_iii

.visible .entry _Z22encoder_forward_kernelPfPKiPKfS3_iii(
	.param .u64 .ptr .align 1 _Z22encoder_forward_kernelPfPKiPKfS3_iii_param_0,
	.param .u64 .ptr .align 1 _Z22encoder_forward_kernelPfPKiPKfS3_iii_param_1,
	.param .u64 .ptr .align 1 _Z22encoder_forward_kernelPfPKiPKfS3_iii_param_2,
	.param .u64 .ptr .align 1 _Z22encoder_forward_kernelPfPKiPKfS3_iii_param_3,
	.param .u32 _Z22encoder_forward_kernelPfPKiPKfS3_iii_param_4,
	.param .u32 _Z22encoder_forward_kernelPfPKiPKfS3_iii_param_5,
	.param .u32 _Z22encoder_forward_kernelPfPKiPKfS3_iii_param_6
)
{


	ret;

}


// ===== COMPILED SASS (sm_100) =====

	.target	sm_100

	.elftype	@"ET_EXEC"


//--------------------- .note.nv.tkinfo           --------------------------
	.section	.note.nv.tkinfo,"",@"SHT_NOTE"
	.sectionflags	@"SHF_NOTE_NV_TKINFO"
	.tkinfo
        /*0018*/ 	.word	0x00000002
        /*0030*/ 	.string	""
        /*0030*/ 	.string	"ptxas"
        /*0030*/ 	.string	"Cuda compilation tools, release 13.0, V13.0.88"
        /*0030*/ 	.string	"Build cuda_13.0.r13.0/compiler.36424714_0"
        /*0030*/ 	.string	"-arch sm_100 -m 64 "



//--------------------- .note.nv.cuinfo           --------------------------
	.section	.note.nv.cuinfo,"",@"SHT_NOTE"
	.sectionflags	@"SHF_NOTE_NV_CUINFO"
        /*0018*/ 	.short	0x0002
        /*001a*/ 	.short	0x0064
        /*001c*/ 	.short	0x0082
	.zero		2


//--------------------- .nv.info                  --------------------------
	.section	.nv.info,"",@"SHT_CUDA_INFO"
	.align	4


	//----- nvinfo : EIATTR_REGCOUNT
	.align		4
        /*0000*/ 	.byte	0x04, 0x2f
        /*0002*/ 	.short	(.L_1 - .L_0)
	.align		4
.L_0:
        /*0004*/ 	.word	index@(_Z22encoder_forward_kernelPfPKiPKfS3_iii)
        /*0008*/ 	.word	0x00000004


	//----- nvinfo : EIATTR_FRAME_SIZE
	.align		4
.L_1:
        /*000c*/ 	.byte	0x04, 0x11
        /*000e*/ 	.short	(.L_3 - .L_2)
	.align		4
.L_2:
        /*0010*/ 	.word	index@(_Z22encoder_forward_kernelPfPKiPKfS3_iii)
        /*0014*/ 	.word	0x00000000


	//----- nvinfo : EIATTR_MIN_STACK_SIZE
	.align		4
.L_3:
        /*0018*/ 	.byte	0x04, 0x12
        /*001a*/ 	.short	(.L_5 - .L_4)
	.align		4
.L_4:
        /*001c*/ 	.word	index@(_Z22encoder_forward_kernelPfPKiPKfS3_iii)
        /*0020*/ 	.word	0x00000000
.L_5:


//--------------------- .nv.compat                --------------------------
	.section	.nv.compat,"",@"SHT_CUDA_COMPAT_INFO"
	.align	4
        /*0000*/ 	.byte	0x02, 0x09, 0x00, 0x00, 0x02, 0x02, 0x01, 0x00, 0x02, 0x05, 0x05, 0x00, 0x03, 0x07, 0x01, 0x01
        /*0010*/ 	.byte	0x02, 0x03, 0x00, 0x00, 0x02, 0x06, 0x01, 0x00, 0x04, 0x0b, 0x08, 0x00, 0x09, 0x00, 0x00, 0x00
        /*0020*/ 	.byte	0x00, 0x00, 0x00, 0x00


//--------------------- .nv.info._Z22encoder_forward_kernelPfPKiPKfS3_iii --------------------------
	.section	.nv.info._Z22encoder_forward_kernelPfPKiPKfS3_iii,"",@"SHT_CUDA_INFO"
	.sectionflags	@""
	.align	4


	//----- nvinfo : EIATTR_CUDA_API_VERSION
	.align		4
        /*0000*/ 	.byte	0x04, 0x37
        /*0002*/ 	.short	(.L_7 - .L_6)
.L_6:
        /*0004*/ 	.word	0x00000082


	//----- nvinfo : EIATTR_KPARAM_INFO
	.align		4
.L_7:
        /*0008*/ 	.byte	0x04, 0x17
        /*000a*/ 	.short	(.L_9 - .L_8)
.L_8:
        /*000c*/ 	.word	0x00000000
        /*0010*/ 	.short	0x0006
        /*0012*/ 	.short	0x0028
        /*0014*/ 	.byte	0x00, 0xf0, 0x11, 0x00


	//----- nvinfo : EIATTR_KPARAM_INFO
	.align		4
.L_9:
        /*0018*/ 	.byte	0x04, 0x17
        /*001a*/ 	.short	(.L_11 - .L_10)
.L_10:
        /*001c*/ 	.word	0x00000000
        /*0020*/ 	.short	0x0005
        /*0022*/ 	.short	0x0024
        /*0024*/ 	.byte	0x00, 0xf0, 0x11, 0x00


	//----- nvinfo : EIATTR_KPARAM_INFO
	.align		4
.L_11:
        /*0028*/ 	.byte	0x04, 0x17
        /*002a*/ 	.short	(.L_13 - .L_12)
.L_12:
        /*002c*/ 	.word	0x00000000
        /*0030*/ 	.short	0x0004
        /*0032*/ 	.short	0x0020
        /*0034*/ 	.byte	0x00, 0xf0, 0x11, 0x00


	//----- nvinfo : EIATTR_KPARAM_INFO
	.align		4
.L_13:
        /*0038*/ 	.byte	0x04, 0x17
        /*003a*/ 	.short	(.L_15 - .L_14)
.L_14:
        /*003c*/ 	.word	0x00000000
        /*0040*/ 	.short	0x0003
        /*0042*/ 	.short	0x0018
        /*0044*/ 	.byte	0x00, 0xf5, 0x21, 0x00


	//----- nvinfo : EIATTR_KPARAM_INFO
	.align		4
.L_15:
        /*0048*/ 	.byte	0x04, 0x17
        /*004a*/ 	.short	(.L_17 - .L_16)
.L_16:
        /*004c*/ 	.word	0x00000000
        /*0050*/ 	.short	0x0002
        /*0052*/ 	.short	0x0010
        /*0054*/ 	.byte	0x00, 0xf5, 0x21, 0x00


	//----- nvinfo : EIATTR_KPARAM_INFO
	.align		4
.L_17:
        /*0058*/ 	.byte	0x04, 0x17
        /*005a*/ 	.short	(.L_19 - .L_18)
.L_18:
        /*005c*/ 	.word	0x00000000
        /*0060*/ 	.short	0x0001
        /*0062*/ 	.short	0x0008
        /*0064*/ 	.byte	0x00, 0xf5, 0x21, 0x00


	//----- nvinfo : EIATTR_KPARAM_INFO
	.align		4
.L_19:
        /*0068*/ 	.byte	0x04, 0x17
        /*006a*/ 	.short	(.L_21 - .L_20)
.L_20:
        /*006c*/ 	.word	0x00000000
        /*0070*/ 	.short	0x0000
        /*0072*/ 	.short	0x0000
        /*0074*/ 	.byte	0x00, 0xf5, 0x21, 0x00


	//----- nvinfo : EIATTR_SPARSE_MMA_MASK
	.align		4
.L_21:
        /*0078*/ 	.byte	0x03, 0x50
        /*007a*/ 	.short	0x0000


	//----- nvinfo : EIATTR_MAXREG_COUNT
	.align		4
        /*007c*/ 	.byte	0x03, 0x1b
        /*007e*/ 	.short	0x00ff


	//----- nvinfo : EIATTR_MERCURY_ISA_VERSION
	.align		4
        /*0080*/ 	.byte	0x03, 0x5f
        /*0082*/ 	.short	0x0101


	//----- nvinfo : EIATTR_VRC_CTA_INIT_COUNT
	.align		4
        /*0084*/ 	.byte	0x02, 0x4a
	.zero		1
	.zero		1


	//----- nvinfo : EIATTR_EXIT_INSTR_OFFSETS
	.align		4
        /*0088*/ 	.byte	0x04, 0x1c
        /*008a*/ 	.short	(.L_23 - .L_22)


	//   ....[0]....
.L_22:
        /*008c*/ 	.word	0x00000010


	//----- nvinfo : EIATTR_CBANK_PARAM_SIZE
	.align		4
.L_23:
        /*0090*/ 	.byte	0x03, 0x19
        /*0092*/ 	.short	0x002c


	//----- nvinfo : EIATTR_PARAM_CBANK
	.align		4
        /*0094*/ 	.byte	0x04, 0x0a
        /*0096*/ 	.short	(.L_25 - .L_24)
	.align		4
.L_24:
        /*0098*/ 	.word	index@(.nv.constant0._Z22encoder_forward_kernelPfPKiPKfS3_iii)
        /*009c*/ 	.short	0x0380
        /*009e*/ 	.short	0x002c


	//----- nvinfo : EIATTR_SW_WAR
	.align		4
.L_25:
        /*00a0*/ 	.byte	0x04, 0x36
        /*00a2*/ 	.short	(.L_27 - .L_26)
.L_26:
        /*00a4*/ 	.word	0x00000008
.L_27:


//--------------------- .nv.callgraph             --------------------------
	.section	.nv.callgraph,"",@"SHT_CUDA_CALLGRAPH"
	.align	4
	.sectionentsize	8
	.align		4
        /*0000*/ 	.word	0x00000000
	.align		4
        /*0004*/ 	.word	0xffffffff
	.align		4
        /*0008*/ 	.word	0x00000000
	.align		4
        /*000c*/ 	.word	0xfffffffe
	.align		4
        /*0010*/ 	.word	0x00000000
	.align		4
        /*0014*/ 	.word	0xfffffffd
	.align		4
        /*0018*/ 	.word	0x00000000
	.align		4
        /*001c*/ 	.word	0xfffffffc


//--------------------- .text._Z22encoder_forward_kernelPfPKiPKfS3_iii --------------------------
	.section	.text._Z22encoder_forward_kernelPfPKiPKfS3_iii,"ax",@progbits
	.align	128
        .global         _Z22encoder_forward_kernelPfPKiPKfS3_iii
        .type           _Z22encoder_forward_kernelPfPKiPKfS3_iii,@function
        .size           _Z22encoder_forward_kernelPfPKiPKfS3_iii,(.L_x_1 - _Z22encoder_forward_kernelPfPKiPKfS3_iii)
        .other          _Z22encoder_forward_kernelPfPKiPKfS3_iii,@"STO_CUDA_ENTRY STV_DEFAULT"
_Z22encoder_forward_kernelPfPKiPKfS3_iii:
.text._Z22encoder_forward_kernelPfPKiPKfS3_iii:
[----:B------:R-:W-:Y:S01]  /*0000*/  LDC R1, c[0x0][0x37c] ;  /* 0x0000df00ff017b82 */ /* 0x000fe20000000800 */
[----:B------:R-:W-:Y:S05]  /*0010*/  EXIT ;  /* 0x000000000000794d */ /* 0x000fea0003800000 */
.L_x_0:
[----:B------:R-:W-:-:S00]  /*0020*/  BRA `(.L_x_0) ;  /* 0xfffffffc00fc7947 */ /* 0x000fc0000383ffff */
[----:B------:R-:W-:-:S00]  /*0030*/  NOP ;  /* 0x0000000000007918 */ /* 0x000fc00000000000 */
        /* <DEDUP_REMOVED lines=12> */
.L_x_1:


//--------------------- .nv.shared.reserved.0     --------------------------
	.section	.nv.shared.reserved.0,"aw",@nobits
	.weak		__nv_reservedSMEM_offset_0_alias
	.size		__nv_reservedSMEM_offset_0_alias, 0, 64
	.other		__nv_reservedSMEM_offset_0_alias,@"STO_CUDA_RESERVED_SHARED STV_DEFAULT"
__nv_reservedSMEM_offset_0_alias:
	.zero		0
	.zero		64


//--------------------- .nv.constant0._Z22encoder_forward_kernelPfPKiPKfS3_iii --------------------------
	.section	.nv.constant0._Z22encoder_forward_kernelPfPKiPKfS3_iii,"a",@progbits
	.sectionflags	@""
	.align	4
.nv.constant0._Z22encoder_forward_kernelPfPKiPKfS3_iii:
	.zero		940


//--------------------- SYMBOLS --------------------------

	.type		.nv.reservedSmem.offset0,@object
	.size		.nv.reservedSmem.offset0,0x4
